//
// Generated by NVIDIA NVVM Compiler
//
// Compiler Build ID: CL-36424714
// Cuda compilation tools, release 13.0, V13.0.88
// Based on NVVM 20.0.0
//

.version 9.0
.target sm_100
.address_size 64

	// .globl	_Z8prob_idxP5Index

.visible .entry _Z8prob_idxP5Index(
	.param .u64 .ptr .align 1 _Z8prob_idxP5Index_param_0
)
{
	.reg .b32 	%r<5>;
	.reg .b64 	%rd<5>;

	ld.param.u64 	%rd1, [_Z8prob_idxP5Index_param_0];
	cvta.to.global.u64 	%rd2, %rd1;
	mov.u32 	%r1, %ctaid.x;
	mov.u32 	%r2, %tid.x;
	mov.u32 	%r3, %ntid.x;
	mad.lo.s32 	%r4, %r1, %r3, %r2;
	mul.wide.u32 	%rd3, %r4, 8;
	add.s64 	%rd4, %rd2, %rd3;
	st.global.u32 	[%rd4], %r1;
	st.global.u32 	[%rd4+4], %r2;
	ret;

}


// ===== COMPILED SASS (sm_100) =====

	.target	sm_100

	.elftype	@"ET_EXEC"


//--------------------- .note.nv.tkinfo           --------------------------
	.section	.note.nv.tkinfo,"",@"SHT_NOTE"
	.sectionflags	@"SHF_NOTE_NV_TKINFO"
	.tkinfo
        /*0018*/ 	.word	0x00000002
        /*0030*/ 	.string	""
        /*0030*/ 	.string	"ptxas"
        /*0030*/ 	.string	"Cuda compilation tools, release 13.0, V13.0.88"
        /*0030*/ 	.string	"Build cuda_13.0.r13.0/compiler.36424714_0"
        /*0030*/ 	.string	"-arch sm_100 -m 64 "



//--------------------- .note.nv.cuinfo           --------------------------
	.section	.note.nv.cuinfo,"",@"SHT_NOTE"
	.sectionflags	@"SHF_NOTE_NV_CUINFO"
        /*0018*/ 	.short	0x0002
        /*001a*/ 	.short	0x0064
        /*001c*/ 	.short	0x0082
	.zero		2


//--------------------- .nv.info                  --------------------------
	.section	.nv.info,"",@"SHT_CUDA_INFO"
	.align	4


	//----- nvinfo : EIATTR_REGCOUNT
	.align		4
        /*0000*/ 	.byte	0x04, 0x2f
        /*0002*/ 	.short	(.L_1 - .L_0)
	.align		4
.L_0:
        /*0004*/ 	.word	index@(_Z8prob_idxP5Index)
        /*0008*/ 	.word	0x0000000a


	//----- nvinfo : EIATTR_FRAME_SIZE
	.align		4
.L_1:
        /*000c*/ 	.byte	0x04, 0x11
        /*000e*/ 	.short	(.L_3 - .L_2)
	.align		4
.L_2:
        /*0010*/ 	.word	index@(_Z8prob_idxP5Index)
        /*0014*/ 	.word	0x00000000


	//----- nvinfo : EIATTR_MIN_STACK_SIZE
	.align		4
.L_3:
        /*0018*/ 	.byte	0x04, 0x12
        /*001a*/ 	.short	(.L_5 - .L_4)
	.align		4
.L_4:
        /*001c*/ 	.word	index@(_Z8prob_idxP5Index)
        /*0020*/ 	.word	0x00000000
.L_5:


//--------------------- .nv.compat                --------------------------
	.section	.nv.compat,"",@"SHT_CUDA_COMPAT_INFO"
	.align	4
        /*0000*/ 	.byte	0x02, 0x09, 0x00, 0x00, 0x02, 0x02, 0x01, 0x00, 0x02, 0x05, 0x05, 0x00, 0x03, 0x07, 0x01, 0x01
        /*0010*/ 	.byte	0x02, 0x03, 0x00, 0x00, 0x02, 0x06, 0x01, 0x00, 0x04, 0x0b, 0x08, 0x00, 0x09, 0x00, 0x00, 0x00
        /*0020*/ 	.byte	0x00, 0x00, 0x00, 0x00


//--------------------- .nv.info._Z8prob_idxP5Index --------------------------
	.section	.nv.info._Z8prob_idxP5Index,"",@"SHT_CUDA_INFO"
	.sectionflags	@""
	.align	4


	//----- nvinfo : EIATTR_CUDA_API_VERSION
	.align		4
        /*0000*/ 	.byte	0x04, 0x37
        /*0002*/ 	.short	(.L_7 - .L_6)
.L_6:
        /*0004*/ 	.word	0x00000082


	//----- nvinfo : EIATTR_KPARAM_INFO
	.align		4
.L_7:
        /*0008*/ 	.byte	0x04, 0x17
        /*000a*/ 	.short	(.L_9 - .L_8)
.L_8:
        /*000c*/ 	.word	0x00000000
        /*0010*/ 	.short	0x0000
        /*0012*/ 	.short	0x0000
        /*0014*/ 	.byte	0x00, 0xf5, 0x21, 0x00


	//----- nvinfo : EIATTR_SPARSE_MMA_MASK
	.align		4
.L_9:
        /*0018*/ 	.byte	0x03, 0x50
        /*001a*/ 	.short	0x0000


	//----- nvinfo : EIATTR_MAXREG_COUNT
	.align		4
        /*001c*/ 	.byte	0x03, 0x1b
        /*001e*/ 	.short	0x00ff


	//----- nvinfo : EIATTR_MERCURY_ISA_VERSION
	.align		4
        /*0020*/ 	.byte	0x03, 0x5f
        /*0022*/ 	.short	0x0101


	//----- nvinfo : EIATTR_VRC_CTA_INIT_COUNT
	.align		4
        /*0024*/ 	.byte	0x02, 0x4a
	.zero		1
	.zero		1


	//----- nvinfo : EIATTR_EXIT_INSTR_OFFSETS
	.align		4
        /*0028*/ 	.byte	0x04, 0x1c
        /*002a*/ 	.short	(.L_11 - .L_10)


	//   ....[0]....
.L_10:
        /*002c*/ 	.word	0x000000a0


	//----- nvinfo : EIATTR_CBANK_PARAM_SIZE
	.align		4
.L_11:
        /*0030*/ 	.byte	0x03, 0x19
        /*0032*/ 	.short	0x0008


	//----- nvinfo : EIATTR_PARAM_CBANK
	.align		4
        /*0034*/ 	.byte	0x04, 0x0a
        /*0036*/ 	.short	(.L_13 - .L_12)
	.align		4
.L_12:
        /*0038*/ 	.word	index@(.nv.constant0._Z8prob_idxP5Index)
        /*003c*/ 	.short	0x0380
        /*003e*/ 	.short	0x0008


	//----- nvinfo : EIATTR_SW_WAR
	.align		4
.L_13:
        /*0040*/ 	.byte	0x04, 0x36
        /*0042*/ 	.short	(.L_15 - .L_14)
.L_14:
        /*0044*/ 	.word	0x00000008
.L_15:


//--------------------- .nv.callgraph             --------------------------
	.section	.nv.callgraph,"",@"SHT_CUDA_CALLGRAPH"
	.align	4
	.sectionentsize	8
	.align		4
        /*0000*/ 	.word	0x00000000
	.align		4
        /*0004*/ 	.word	0xffffffff
	.align		4
        /*0008*/ 	.word	0x00000000
	.align		4
        /*000c*/ 	.word	0xfffffffe
	.align		4
        /*0010*/ 	.word	0x00000000
	.align		4
        /*0014*/ 	.word	0xfffffffd
	.align		4
        /*0018*/ 	.word	0x00000000
	.align		4
        /*001c*/ 	.word	0xfffffffc


//--------------------- .text._Z8prob_idxP5Index  --------------------------
	.section	.text._Z8prob_idxP5Index,"ax",@progbits
	.align	128
        .global         _Z8prob_idxP5Index
        .type           _Z8prob_idxP5Index,@function
        .size           _Z8prob_idxP5Index,(.L_x_1 - _Z8prob_idxP5Index)
        .other          _Z8prob_idxP5Index,@"STO_CUDA_ENTRY STV_DEFAULT"
_Z8prob_idxP5Index:
.text._Z8prob_idxP5Index:
[----:B------:R-:W-:Y:S01]  /*0000*/  LDC R1, c[0x0][0x37c] ;  /* 0x0000df00ff017b82 */ /* 0x000fe20000000800 */
[----:B------:R-:W0:Y:S07]  /*0010*/  S2R R7, SR_CTAID.X ;  /* 0x0000000000077919 */ /* 0x000e2e0000002500 */
[----:B------:R-:W1:Y:S01]  /*0020*/  LDC.64 R2, c[0x0][0x380] ;  /* 0x0000e000ff027b82 */ /* 0x000e620000000a00 */
[----:B------:R-:W0:Y:S01]  /*0030*/  LDCU UR6, c[0x0][0x360] ;  /* 0x00006c00ff0677ac */ /* 0x000e220008000800 */
[----:B------:R-:W0:Y:S01]  /*0040*/  S2R R0, SR_TID.X ;  /* 0x0000000000007919 */ /* 0x000e220000002100 */
[----:B------:R-:W2:Y:S01]  /*0050*/  LDCU.64 UR4, c[0x0][0x358] ;  /* 0x00006b00ff0477ac */ /* 0x000ea20008000a00 */
[----:B0-----:R-:W-:-:S04]  /*0060*/  IMAD R5, R7, UR6, R0 ;  /* 0x0000000607057c24 */ /* 0x001fc8000f8e0200 */
[----:B-1----:R-:W-:-:S05]  /*0070*/  IMAD.WIDE.U32 R2, R5, 0x8, R2 ;  /* 0x0000000805027825 */ /* 0x002fca00078e0002 */
[----:B--2---:R-:W-:Y:S04]  /*0080*/  STG.E desc[UR4][R2.64], R7 ;  /* 0x0000000702007986 */ /* 0x004fe8000c101904 */
[----:B------:R-:W-:Y:S01]  /*0090*/  STG.E desc[UR4][R2.64+0x4], R0 ;  /* 0x0000040002007986 */ /* 0x000fe2000c101904 */
[----:B------:R-:W-:Y:S05]  /*00a0*/  EXIT ;  /* 0x000000000000794d */ /* 0x000fea0003800000 */
.L_x_0:
[----:B------:R-:W-:-:S00]  /*00b0*/  BRA `(.L_x_0) ;  /* 0xfffffffc00fc7947 */ /* 0x000fc0000383ffff */
[----:B------:R-:W-:-:S00]  /*00c0*/  NOP ;  /* 0x0000000000007918 */ /* 0x000fc00000000000 */
        /* <DEDUP_REMOVED lines=11> */
.L_x_1:


//--------------------- .nv.shared.reserved.0     --------------------------
	.section	.nv.shared.reserved.0,"aw",@nobits
	.weak		__nv_reservedSMEM_offset_0_alias
	.size		__nv_reservedSMEM_offset_0_alias, 0, 64
	.other		__nv_reservedSMEM_offset_0_alias,@"STO_CUDA_RESERVED_SHARED STV_DEFAULT"
__nv_reservedSMEM_offset_0_alias:
	.zero		0
	.zero		64


//--------------------- .nv.constant0._Z8prob_idxP5Index --------------------------
	.section	.nv.constant0._Z8prob_idxP5Index,"a",@progbits
	.sectionflags	@""
	.align	4
.nv.constant0._Z8prob_idxP5Index:
	.zero		904


//--------------------- SYMBOLS --------------------------

	.type		.nv.reservedSmem.offset0,@object
	.size		.nv.reservedSmem.offset0,0x4
